	.headerflags	@"EF_CUDA_TEXMODE_UNIFIED EF_CUDA_64BIT_ADDRESS EF_CUDA_ACCELERATORS EF_CUDA_SM90 EF_CUDA_VIRTUAL_SM(EF_CUDA_SM90)"
	.elftype	@"ET_EXEC"


//--------------------- .nv.info                  --------------------------
	.section	.nv.info,"",@"SHT_CUDA_INFO"
	.align	4


	//----- nvinfo : EIATTR_REGCOUNT
	.align		4
        /*0000*/ 	.byte	0x04, 0x2f
        /*0002*/ 	.short	(.L_1 - .L_0)
	.align		4
.L_0:
        /*0004*/ 	.word	index@(triton_poi_fused_add_reflection_pad2d_relu_6)
        /*0008*/ 	.word	0x00000017


	//----- nvinfo : EIATTR_MIN_STACK_SIZE
	.align		4
.L_1:
        /*000c*/ 	.byte	0x04, 0x12
        /*000e*/ 	.short	(.L_3 - .L_2)
	.align		4
.L_2:
        /*0010*/ 	.word	index@(triton_poi_fused_add_reflection_pad2d_relu_6)
        /*0014*/ 	.word	0x00000000


	//----- nvinfo : EIATTR_FRAME_SIZE
	.align		4
.L_3:
        /*0018*/ 	.byte	0x04, 0x11
        /*001a*/ 	.short	(.L_5 - .L_4)
	.align		4
.L_4:
        /*001c*/ 	.word	index@(triton_poi_fused_add_reflection_pad2d_relu_6)
        /*0020*/ 	.word	0x00000000


	//----- nvinfo : EIATTR_MIN_STACK_SIZE
	.align		4
.L_5:
        /*0024*/ 	.byte	0x04, 0x12
        /*0026*/ 	.short	(.L_7 - .L_6)
	.align		4
.L_6:
        /*0028*/ 	.word	index@(triton_poi_fused_add_reflection_pad2d_relu_6)
        /*002c*/ 	.word	0x00000000
.L_7:


//--------------------- .nv.info.triton_poi_fused_add_reflection_pad2d_relu_6 --------------------------
	.section	.nv.info.triton_poi_fused_add_reflection_pad2d_relu_6,"",@"SHT_CUDA_INFO"
	.sectionflags	@""
	.align	4


	//----- nvinfo : EIATTR_CUDA_API_VERSION
	.align		4
        /*0000*/ 	.byte	0x04, 0x37
        /*0002*/ 	.short	(.L_9 - .L_8)
.L_8:
        /*0004*/ 	.word	0x0000007c


	//----- nvinfo : EIATTR_KPARAM_INFO
	.align		4
.L_9:
        /*0008*/ 	.byte	0x04, 0x17
        /*000a*/ 	.short	(.L_11 - .L_10)
.L_10:
        /*000c*/ 	.word	0x00000000
        /*0010*/ 	.short	0x0004
        /*0012*/ 	.short	0x0020
        /*0014*/ 	.byte	0x00, 0xf0, 0x11, 0x00


	//----- nvinfo : EIATTR_KPARAM_INFO
	.align		4
.L_11:
        /*0018*/ 	.byte	0x04, 0x17
        /*001a*/ 	.short	(.L_13 - .L_12)
.L_12:
        /*001c*/ 	.word	0x00000000
        /*0020*/ 	.short	0x0003
        /*0022*/ 	.short	0x0018
        /*0024*/ 	.byte	0x00, 0xf4, 0x21, 0x00


	//----- nvinfo : EIATTR_KPARAM_INFO
	.align		4
.L_13:
        /*0028*/ 	.byte	0x04, 0x17
        /*002a*/ 	.short	(.L_15 - .L_14)
.L_14:
        /*002c*/ 	.word	0x00000000
        /*0030*/ 	.short	0x0002
        /*0032*/ 	.short	0x0010
        /*0034*/ 	.byte	0x00, 0xf4, 0x21, 0x00


	//----- nvinfo : EIATTR_KPARAM_INFO
	.align		4
.L_15:
        /*0038*/ 	.byte	0x04, 0x17
        /*003a*/ 	.short	(.L_17 - .L_16)
.L_16:
        /*003c*/ 	.word	0x00000000
        /*0040*/ 	.short	0x0001
        /*0042*/ 	.short	0x0008
        /*0044*/ 	.byte	0x00, 0xf4, 0x21, 0x00


	//----- nvinfo : EIATTR_KPARAM_INFO
	.align		4
.L_17:
        /*0048*/ 	.byte	0x04, 0x17
        /*004a*/ 	.short	(.L_19 - .L_18)
.L_18:
        /*004c*/ 	.word	0x00000000
        /*0050*/ 	.short	0x0000
        /*0052*/ 	.short	0x0000
        /*0054*/ 	.byte	0x00, 0xf4, 0x21, 0x00


	//----- nvinfo : EIATTR_SPARSE_MMA_MASK
	.align		4
.L_19:
        /*0058*/ 	.byte	0x03, 0x50
        /*005a*/ 	.short	0x0000


	//----- nvinfo : EIATTR_MAXREG_COUNT
	.align		4
        /*005c*/ 	.byte	0x03, 0x1b
        /*005e*/ 	.short	0x00ff


	//----- nvinfo : EIATTR_EXIT_INSTR_OFFSETS
	.align		4
        /*0060*/ 	.byte	0x04, 0x1c
        /*0062*/ 	.short	(.L_21 - .L_20)


	//   ....[0]....
.L_20:
        /*0064*/ 	.word	0x000004a0


	//   ....[1]....
        /*0068*/ 	.word	0x000004c0


	//----- nvinfo : EIATTR_REQNTID
	.align		4
.L_21:
        /*006c*/ 	.byte	0x04, 0x10
        /*006e*/ 	.short	(.L_23 - .L_22)
.L_22:
        /*0070*/ 	.word	0x00000100
        /*0074*/ 	.word	0x00000001
        /*0078*/ 	.word	0x00000001


	//----- nvinfo : EIATTR_CBANK_PARAM_SIZE
	.align		4
.L_23:
        /*007c*/ 	.byte	0x03, 0x19
        /*007e*/ 	.short	0x0024


	//----- nvinfo : EIATTR_PARAM_CBANK
	.align		4
        /*0080*/ 	.byte	0x04, 0x0a
        /*0082*/ 	.short	(.L_25 - .L_24)
	.align		4
.L_24:
        /*0084*/ 	.word	index@(.nv.constant0.triton_poi_fused_add_reflection_pad2d_relu_6)
        /*0088*/ 	.short	0x0210
        /*008a*/ 	.short	0x0024


	//----- nvinfo : EIATTR_SW_WAR
	.align		4
.L_25:
        /*008c*/ 	.byte	0x04, 0x36
        /*008e*/ 	.short	(.L_27 - .L_26)
.L_26:
        /*0090*/ 	.word	0x00000008
.L_27:


//--------------------- .nv.callgraph             --------------------------
	.section	.nv.callgraph,"",@"SHT_CUDA_CALLGRAPH"
	.align	4
	.sectionentsize	8
	.align		4
        /*0000*/ 	.word	0x00000000
	.align		4
        /*0004*/ 	.word	0xffffffff
	.align		4
        /*0008*/ 	.word	0x00000000
	.align		4
        /*000c*/ 	.word	0xfffffffe
	.align		4
        /*0010*/ 	.word	0x00000000
	.align		4
        /*0014*/ 	.word	0xfffffffd
	.align		4
        /*0018*/ 	.word	0x00000000
	.align		4
        /*001c*/ 	.word	0xfffffffc


//--------------------- .text.triton_poi_fused_add_reflection_pad2d_relu_6 --------------------------
	.section	.text.triton_poi_fused_add_reflection_pad2d_relu_6,"ax",@progbits
	.align	128
        .global         triton_poi_fused_add_reflection_pad2d_relu_6
        .type           triton_poi_fused_add_reflection_pad2d_relu_6,@function
        .size           triton_poi_fused_add_reflection_pad2d_relu_6,(.L_x_1 - triton_poi_fused_add_reflection_pad2d_relu_6)
        .other          triton_poi_fused_add_reflection_pad2d_relu_6,@"STO_CUDA_ENTRY STV_DEFAULT"
triton_poi_fused_add_reflection_pad2d_relu_6:
.text.triton_poi_fused_add_reflection_pad2d_relu_6:
[----:B------:R-:W0:Y:S02]  /*0000*/  LDC R1, c[0x0][0x28] ;  /* 0x00000a00ff017b82 */ /* 0x000e240000000800 */
[----:B------:R-:W1:Y:S01]  /*0010*/  S2R R0, SR_TID.X ;  /* 0x0000000000007919 */ /* 0x000e620000002100 */
[----:B------:R-:W-:Y:S01]  /*0020*/  IMAD.MOV.U32 R20, RZ, RZ, RZ ;  /* 0x000000ffff147224 */ /* 0x000fe200078e00ff */
[----:B------:R-:W-:Y:S01]  /*0030*/  ULDC.64 UR4, c[0x0][0x208] ;  /* 0x0000820000047ab9 */ /* 0x000fe20000000a00 */
[----:B------:R-:W2:Y:S01]  /*0040*/  S2R R3, SR_CTAID.X ;  /* 0x0000000000037919 */ /* 0x000ea20000002500 */
[----:B-1----:R-:W-:-:S05]  /*0050*/  IMAD.SHL.U32 R0, R0, 0x2, RZ ;  /* 0x0000000200007824 */ /* 0x002fca00078e00ff */
[----:B------:R-:W-:-:S05]  /*0060*/  LOP3.LUT R0, R0, 0x1fe, RZ, 0xc0, !PT ;  /* 0x000001fe00007812 */ /* 0x000fca00078ec0ff */
[----:B--2---:R-:W-:-:S04]  /*0070*/  IMAD R0, R3, 0x200, R0 ;  /* 0x0000020003007824 */ /* 0x004fc800078e0200 */
[C---:B------:R-:W-:Y:S01]  /*0080*/  IMAD.HI R4, R0.reuse, 0x78787879, RZ ;  /* 0x7878787900047827 */ /* 0x040fe200078e02ff */
[----:B------:R-:W-:Y:S02]  /*0090*/  IADD3 R2, R0, 0x1, RZ ;  /* 0x0000000100027810 */ /* 0x000fe40007ffe0ff */
[----:B------:R-:W-:Y:S02]  /*00a0*/  ISETP.GE.AND P2, PT, R0, 0x24200, PT ;  /* 0x000242000000780c */ /* 0x000fe40003f46270 */
[----:B------:R-:W-:Y:S01]  /*00b0*/  SHF.R.U32.HI R5, RZ, 0x1f, R4 ;  /* 0x0000001fff057819 */ /* 0x000fe20000011604 */
[----:B------:R-:W-:-:S03]  /*00c0*/  IMAD.HI R3, R2, 0x78787879, RZ ;  /* 0x7878787902037827 */ /* 0x000fc600078e02ff */
[----:B------:R-:W-:Y:S02]  /*00d0*/  LEA.HI.SX32 R5, R4, R5, 0x1c ;  /* 0x0000000504057211 */ /* 0x000fe400078fe2ff */
[----:B------:R-:W-:-:S03]  /*00e0*/  SHF.R.U32.HI R4, RZ, 0x1f, R3 ;  /* 0x0000001fff047819 */ /* 0x000fc60000011603 */
[----:B------:R-:W-:Y:S01]  /*00f0*/  IMAD.HI R6, R5, 0x78787879, RZ ;  /* 0x7878787905067827 */ /* 0x000fe200078e02ff */
[----:B------:R-:W-:-:S03]  /*0100*/  LEA.HI.SX32 R4, R3, R4, 0x1c ;  /* 0x0000000403047211 */ /* 0x000fc600078fe2ff */
[----:B------:R-:W-:Y:S01]  /*0110*/  IMAD R7, R5, 0x22, RZ ;  /* 0x0000002205077824 */ /* 0x000fe200078e02ff */
[----:B------:R-:W-:Y:S01]  /*0120*/  SHF.R.U32.HI R3, RZ, 0x1f, R6 ;  /* 0x0000001fff037819 */ /* 0x000fe20000011606 */
[----:B------:R-:W-:-:S03]  /*0130*/  IMAD R4, R4, 0x22, RZ ;  /* 0x0000002204047824 */ /* 0x000fc600078e02ff */
[----:B------:R-:W-:Y:S01]  /*0140*/  LEA.HI.SX32 R6, R6, R3, 0x1c ;  /* 0x0000000306067211 */ /* 0x000fe200078fe2ff */
[----:B------:R-:W-:Y:S01]  /*0150*/  IMAD.HI R3, R0, 0x71625345, RZ ;  /* 0x7162534500037827 */ /* 0x000fe200078e02ff */
[----:B------:R-:W-:Y:S02]  /*0160*/  LOP3.LUT R9, RZ, R7, RZ, 0x33, !PT ;  /* 0x00000007ff097212 */ /* 0x000fe400078e33ff */
[----:B------:R-:W-:Y:S01]  /*0170*/  LOP3.LUT R7, RZ, R4, RZ, 0x33, !PT ;  /* 0x00000004ff077212 */ /* 0x000fe200078e33ff */
[----:B------:R-:W-:Y:S01]  /*0180*/  IMAD R6, R6, 0x22, RZ ;  /* 0x0000002206067824 */ /* 0x000fe200078e02ff */
[----:B------:R-:W-:Y:S01]  /*0190*/  SHF.R.U32.HI R4, RZ, 0x1f, R3 ;  /* 0x0000001fff047819 */ /* 0x000fe20000011603 */
[----:B------:R-:W-:Y:S02]  /*01a0*/  IMAD.IADD R9, R0, 0x1, R9 ;  /* 0x0000000100097824 */ /* 0x000fe400078e0209 */
[----:B------:R-:W-:Y:S01]  /*01b0*/  IMAD.IADD R7, R2, 0x1, R7 ;  /* 0x0000000102077824 */ /* 0x000fe200078e0207 */
[----:B------:R-:W-:-:S02]  /*01c0*/  LOP3.LUT R6, RZ, R6, RZ, 0x33, !PT ;  /* 0x00000006ff067212 */ /* 0x000fc400078e33ff */
[----:B------:R-:W-:Y:S02]  /*01d0*/  IABS R10, R9 ;  /* 0x00000009000a7213 */ /* 0x000fe40000000000 */
[----:B------:R-:W-:Y:S02]  /*01e0*/  IADD3 R6, R5, R6, RZ ;  /* 0x0000000605067210 */ /* 0x000fe40007ffe0ff */
[----:B------:R-:W-:Y:S01]  /*01f0*/  IABS R9, R7 ;  /* 0x0000000700097213 */ /* 0x000fe20000000000 */
[----:B------:R-:W-:Y:S01]  /*0200*/  VIADD R10, R10, 0xffffffe1 ;  /* 0xffffffe10a0a7836 */ /* 0x000fe20000000000 */
[----:B------:R-:W-:Y:S02]  /*0210*/  IABS R11, R6 ;  /* 0x00000006000b7213 */ /* 0x000fe40000000000 */
[----:B------:R-:W1:Y:S01]  /*0220*/  LDC.64 R6, c[0x0][0x220] ;  /* 0x00008800ff067b82 */ /* 0x000e620000000a00 */
[----:B------:R-:W-:Y:S01]  /*0230*/  VIADD R9, R9, 0xffffffe1 ;  /* 0xffffffe109097836 */ /* 0x000fe20000000000 */
[----:B------:R-:W-:-:S02]  /*0240*/  LEA.HI R8, R3, R4, RZ, 0x17 ;  /* 0x0000000403087211 */ /* 0x000fc400078fb8ff */
[----:B------:R-:W-:Y:S02]  /*0250*/  IABS R10, R10 ;  /* 0x0000000a000a7213 */ /* 0x000fe40000000000 */
[----:B------:R-:W-:Y:S02]  /*0260*/  IABS R13, R9 ;  /* 0x00000009000d7213 */ /* 0x000fe40000000000 */
[----:B------:R-:W-:Y:S01]  /*0270*/  IADD3 R9, R11, -0x1f, RZ ;  /* 0xffffffe10b097810 */ /* 0x000fe20007ffe0ff */
[----:B------:R-:W2:Y:S01]  /*0280*/  LDC.64 R4, c[0x0][0x218] ;  /* 0x00008600ff047b82 */ /* 0x000ea20000000a00 */
[----:B------:R-:W-:Y:S01]  /*0290*/  LEA R8, R8, 0x3ff, 0xa ;  /* 0x000003ff08087811 */ /* 0x000fe200078e50ff */
[----:B------:R-:W-:Y:S01]  /*02a0*/  IMAD.MOV.U32 R11, RZ, RZ, R10 ;  /* 0x000000ffff0b7224 */ /* 0x000fe200078e000a */
[----:B------:R-:W-:-:S03]  /*02b0*/  IABS R17, R9 ;  /* 0x0000000900117213 */ /* 0x000fc60000000000 */
[----:B------:R-:W-:Y:S01]  /*02c0*/  IMAD.IADD R9, R8, 0x1, -R11 ;  /* 0x0000000108097824 */ /* 0x000fe200078e0a0b */
[----:B------:R-:W-:Y:S01]  /*02d0*/  IADD3 R8, R8, -R13, RZ ;  /* 0x8000000d08087210 */ /* 0x000fe20007ffe0ff */
[----:B------:R-:W3:Y:S02]  /*02e0*/  LDC.64 R2, c[0x0][0x210] ;  /* 0x00008400ff027b82 */ /* 0x000ee40000000a00 */
[C---:B------:R-:W-:Y:S02]  /*02f0*/  IMAD R9, R17.reuse, -0x20, R9 ;  /* 0xffffffe011097824 */ /* 0x040fe400078e0209 */
[----:B------:R-:W-:Y:S01]  /*0300*/  IMAD R17, R17, -0x20, R8 ;  /* 0xffffffe011117824 */ /* 0x000fe200078e0208 */
[----:B------:R-:W-:Y:S01]  /*0310*/  HFMA2.MMA R8, -RZ, RZ, 0, 0 ;  /* 0x00000000ff087435 */ /* 0x000fe200000001ff */
[----:B-1----:R-:W-:-:S04]  /*0320*/  IMAD.WIDE R12, R9, 0x4, R6 ;  /* 0x00000004090c7825 */ /* 0x002fc800078e0206 */
[----:B------:R-:W-:Y:S01]  /*0330*/  IMAD.WIDE R14, R17, 0x4, R6 ;  /* 0x00000004110e7825 */ /* 0x000fe200078e0206 */
[----:B------:R1:W4:Y:S01]  /*0340*/  @!P2 LDG.E.EL R20, desc[UR4][R12.64] ;  /* 0x000000040c14a981 */ /* 0x000322000c2e1900 */
[----:B------:R-:W-:-:S03]  /*0350*/  CS2R R18, SRZ ;  /* 0x0000000000127805 */ /* 0x000fc6000001ff00 */
[----:B------:R-:W5:Y:S01]  /*0360*/  @!P2 LDG.E.EL R8, desc[UR4][R14.64] ;  /* 0x000000040e08a981 */ /* 0x000f62000c2e1900 */
[----:B--2---:R-:W-:-:S04]  /*0370*/  IMAD.WIDE R10, R9, 0x4, R4 ;  /* 0x00000004090a7825 */ /* 0x004fc800078e0204 */
[----:B------:R-:W-:Y:S01]  /*0380*/  IMAD.WIDE R4, R17, 0x4, R4 ;  /* 0x0000000411047825 */ /* 0x000fe200078e0204 */
[----:B------:R-:W2:Y:S01]  /*0390*/  @!P2 LDG.E.EL R18, desc[UR4][R10.64] ;  /* 0x000000040a12a981 */ /* 0x000ea2000c2e1900 */
[----:B-1----:R-:W1:Y:S02]  /*03a0*/  LDC.64 R12, c[0x0][0x228] ;  /* 0x00008a00ff0c7b82 */ /* 0x002e640000000a00 */
[--C-:B---3--:R-:W-:Y:S01]  /*03b0*/  IMAD.WIDE R6, R9, 0x4, R2.reuse ;  /* 0x0000000409067825 */ /* 0x108fe200078e0202 */
[----:B------:R-:W3:Y:S03]  /*03c0*/  @!P2 LDG.E.EL R19, desc[UR4][R4.64] ;  /* 0x000000040413a981 */ /* 0x000ee6000c2e1900 */
[----:B------:R-:W-:Y:S01]  /*03d0*/  IMAD.WIDE R2, R17, 0x4, R2 ;  /* 0x0000000411027825 */ /* 0x000fe200078e0202 */
[----:B------:R-:W-:-:S06]  /*03e0*/  CS2R R16, SRZ ;  /* 0x0000000000107805 */ /* 0x000fcc000001ff00 */
[----:B------:R-:W3:Y:S04]  /*03f0*/  @!P2 LDG.E.EL R16, desc[UR4][R6.64] ;  /* 0x000000040610a981 */ /* 0x000ee8000c2e1900 */
[----:B------:R-:W3:Y:S01]  /*0400*/  @!P2 LDG.E.EL R17, desc[UR4][R2.64] ;  /* 0x000000040211a981 */ /* 0x000ee2000c2e1900 */
[----:B----4-:R-:W-:Y:S02]  /*0410*/  FSETP.GEU.AND P0, PT, R20, RZ, PT ;  /* 0x000000ff1400720b */ /* 0x010fe40003f0e000 */
[----:B-----5:R-:W-:Y:S02]  /*0420*/  FSETP.GEU.AND P1, PT, R8, RZ, PT ;  /* 0x000000ff0800720b */ /* 0x020fe40003f2e000 */
[----:B------:R-:W-:Y:S02]  /*0430*/  FSEL R9, R20, RZ, P0 ;  /* 0x000000ff14097208 */ /* 0x000fe40000000000 */
[----:B------:R-:W-:-:S03]  /*0440*/  FSEL R8, R8, RZ, P1 ;  /* 0x000000ff08087208 */ /* 0x000fc60000800000 */
[----:B--2---:R-:W-:Y:S02]  /*0450*/  FADD R11, R9, R18 ;  /* 0x00000012090b7221 */ /* 0x004fe40000000000 */
[----:B---3--:R-:W-:Y:S01]  /*0460*/  FADD R10, R8, R19 ;  /* 0x00000013080a7221 */ /* 0x008fe20000000000 */
[----:B-1----:R-:W-:-:S04]  /*0470*/  IMAD.WIDE R8, R0, 0x4, R12 ;  /* 0x0000000400087825 */ /* 0x002fc800078e020c */
[----:B------:R-:W-:Y:S01]  /*0480*/  FADD R16, R11, R16 ;  /* 0x000000100b107221 */ /* 0x000fe20000000000 */
[----:B------:R-:W-:Y:S01]  /*0490*/  FADD R17, R10, R17 ;  /* 0x000000110a117221 */ /* 0x000fe20000000000 */
[----:B------:R-:W-:Y:S06]  /*04a0*/  @P2 EXIT ;  /* 0x000000000000294d */ /* 0x000fec0003800000 */
[----:B------:R-:W-:Y:S01]  /*04b0*/  STG.E.64 desc[UR4][R8.64], R16 ;  /* 0x0000001008007986 */ /* 0x000fe2000c101b04 */
[----:B------:R-:W-:Y:S05]  /*04c0*/  EXIT ;  /* 0x000000000000794d */ /* 0x000fea0003800000 */
.L_x_0:
[----:B------:R-:W-:-:S00]  /*04d0*/  BRA `(.L_x_0) ;  /* 0xfffffffc00fc7947 */ /* 0x000fc0000383ffff */
[----:B------:R-:W-:-:S00]  /*04e0*/  NOP ;  /* 0x0000000000007918 */ /* 0x000fc00000000000 */
        /* <DEDUP_REMOVED lines=9> */
.L_x_1:


//--------------------- .nv.constant0.triton_poi_fused_add_reflection_pad2d_relu_6 --------------------------
	.section	.nv.constant0.triton_poi_fused_add_reflection_pad2d_relu_6,"a",@progbits
	.sectionflags	@""
	.align	4
.nv.constant0.triton_poi_fused_add_reflection_pad2d_relu_6:
	.zero		564
